//
// Generated by NVIDIA NVVM Compiler
//
// Compiler Build ID: CL-36424714
// Cuda compilation tools, release 13.0, V13.0.88
// Based on NVVM 20.0.0
//

.version 9.0
.target sm_100
.address_size 64

	// .globl	_Z6kernelPfS_

.visible .entry _Z6kernelPfS_(
	.param .u64 .ptr .align 1 _Z6kernelPfS__param_0,
	.param .u64 .ptr .align 1 _Z6kernelPfS__param_1
)
{
	.reg .b32 	%r<5>;
	.reg .b32 	%f<3>;
	.reg .b64 	%rd<7>;

	ld.param.u64 	%rd1, [_Z6kernelPfS__param_0];
	ld.param.u64 	%rd2, [_Z6kernelPfS__param_1];
	cvta.to.global.u64 	%rd3, %rd2;
	cvta.to.global.u64 	%rd4, %rd1;
	mov.u32 	%r1, %ctaid.x;
	mov.u32 	%r2, %ntid.x;
	mov.u32 	%r3, %tid.x;
	mad.lo.s32 	%r4, %r1, %r2, %r3;
	mul.wide.s32 	%rd5, %r4, 4;
	add.s64 	%rd6, %rd4, %rd5;
	ld.global.f32 	%f1, [%rd6];
	atom.global.add.f32 	%f2, [%rd3], %f1;
	ret;

}


// ===== COMPILED SASS (sm_100) =====

	.target	sm_100

	.elftype	@"ET_EXEC"


//--------------------- .note.nv.tkinfo           --------------------------
	.section	.note.nv.tkinfo,"",@"SHT_NOTE"
	.sectionflags	@"SHF_NOTE_NV_TKINFO"
	.tkinfo
        /*0018*/ 	.word	0x00000002
        /*0030*/ 	.string	""
        /*0030*/ 	.string	"ptxas"
        /*0030*/ 	.string	"Cuda compilation tools, release 13.0, V13.0.88"
        /*0030*/ 	.string	"Build cuda_13.0.r13.0/compiler.36424714_0"
        /*0030*/ 	.string	"-arch sm_100 -m 64 "



//--------------------- .note.nv.cuinfo           --------------------------
	.section	.note.nv.cuinfo,"",@"SHT_NOTE"
	.sectionflags	@"SHF_NOTE_NV_CUINFO"
        /*0018*/ 	.short	0x0002
        /*001a*/ 	.short	0x0064
        /*001c*/ 	.short	0x0082
	.zero		2


//--------------------- .nv.info                  --------------------------
	.section	.nv.info,"",@"SHT_CUDA_INFO"
	.align	4


	//----- nvinfo : EIATTR_REGCOUNT
	.align		4
        /*0000*/ 	.byte	0x04, 0x2f
        /*0002*/ 	.short	(.L_1 - .L_0)
	.align		4
.L_0:
        /*0004*/ 	.word	index@(_Z6kernelPfS_)
        /*0008*/ 	.word	0x00000008


	//----- nvinfo : EIATTR_FRAME_SIZE
	.align		4
.L_1:
        /*000c*/ 	.byte	0x04, 0x11
        /*000e*/ 	.short	(.L_3 - .L_2)
	.align		4
.L_2:
        /*0010*/ 	.word	index@(_Z6kernelPfS_)
        /*0014*/ 	.word	0x00000000


	//----- nvinfo : EIATTR_MIN_STACK_SIZE
	.align		4
.L_3:
        /*0018*/ 	.byte	0x04, 0x12
        /*001a*/ 	.short	(.L_5 - .L_4)
	.align		4
.L_4:
        /*001c*/ 	.word	index@(_Z6kernelPfS_)
        /*0020*/ 	.word	0x00000000
.L_5:


//--------------------- .nv.compat                --------------------------
	.section	.nv.compat,"",@"SHT_CUDA_COMPAT_INFO"
	.align	4
        /*0000*/ 	.byte	0x02, 0x09, 0x00, 0x00, 0x02, 0x02, 0x01, 0x00, 0x02, 0x05, 0x05, 0x00, 0x03, 0x07, 0x01, 0x01
        /*0010*/ 	.byte	0x02, 0x03, 0x00, 0x00, 0x02, 0x06, 0x01, 0x00, 0x04, 0x0b, 0x08, 0x00, 0x09, 0x00, 0x00, 0x00
        /*0020*/ 	.byte	0x00, 0x00, 0x00, 0x00


//--------------------- .nv.info._Z6kernelPfS_    --------------------------
	.section	.nv.info._Z6kernelPfS_,"",@"SHT_CUDA_INFO"
	.sectionflags	@""
	.align	4


	//----- nvinfo : EIATTR_CUDA_API_VERSION
	.align		4
        /*0000*/ 	.byte	0x04, 0x37
        /*0002*/ 	.short	(.L_7 - .L_6)
.L_6:
        /*0004*/ 	.word	0x00000082


	//----- nvinfo : EIATTR_KPARAM_INFO
	.align		4
.L_7:
        /*0008*/ 	.byte	0x04, 0x17
        /*000a*/ 	.short	(.L_9 - .L_8)
.L_8:
        /*000c*/ 	.word	0x00000000
        /*0010*/ 	.short	0x0001
        /*0012*/ 	.short	0x0008
        /*0014*/ 	.byte	0x00, 0xf5, 0x21, 0x00


	//----- nvinfo : EIATTR_KPARAM_INFO
	.align		4
.L_9:
        /*0018*/ 	.byte	0x04, 0x17
        /*001a*/ 	.short	(.L_11 - .L_10)
.L_10:
        /*001c*/ 	.word	0x00000000
        /*0020*/ 	.short	0x0000
        /*0022*/ 	.short	0x0000
        /*0024*/ 	.byte	0x00, 0xf5, 0x21, 0x00


	//----- nvinfo : EIATTR_SPARSE_MMA_MASK
	.align		4
.L_11:
        /*0028*/ 	.byte	0x03, 0x50
        /*002a*/ 	.short	0x0000


	//----- nvinfo : EIATTR_MAXREG_COUNT
	.align		4
        /*002c*/ 	.byte	0x03, 0x1b
        /*002e*/ 	.short	0x00ff


	//----- nvinfo : EIATTR_MERCURY_ISA_VERSION
	.align		4
        /*0030*/ 	.byte	0x03, 0x5f
        /*0032*/ 	.short	0x0101


	//----- nvinfo : EIATTR_VRC_CTA_INIT_COUNT
	.align		4
        /*0034*/ 	.byte	0x02, 0x4a
	.zero		1
	.zero		1


	//----- nvinfo : EIATTR_EXIT_INSTR_OFFSETS
	.align		4
        /*0038*/ 	.byte	0x04, 0x1c
        /*003a*/ 	.short	(.L_13 - .L_12)


	//   ....[0]....
.L_12:
        /*003c*/ 	.word	0x000000b0


	//----- nvinfo : EIATTR_CBANK_PARAM_SIZE
	.align		4
.L_13:
        /*0040*/ 	.byte	0x03, 0x19
        /*0042*/ 	.short	0x0010


	//----- nvinfo : EIATTR_PARAM_CBANK
	.align		4
        /*0044*/ 	.byte	0x04, 0x0a
        /*0046*/ 	.short	(.L_15 - .L_14)
	.align		4
.L_14:
        /*0048*/ 	.word	index@(.nv.constant0._Z6kernelPfS_)
        /*004c*/ 	.short	0x0380
        /*004e*/ 	.short	0x0010


	//----- nvinfo : EIATTR_SW_WAR
	.align		4
.L_15:
        /*0050*/ 	.byte	0x04, 0x36
        /*0052*/ 	.short	(.L_17 - .L_16)
.L_16:
        /*0054*/ 	.word	0x00000008
.L_17:


//--------------------- .nv.callgraph             --------------------------
	.section	.nv.callgraph,"",@"SHT_CUDA_CALLGRAPH"
	.align	4
	.sectionentsize	8
	.align		4
        /*0000*/ 	.word	0x00000000
	.align		4
        /*0004*/ 	.word	0xffffffff
	.align		4
        /*0008*/ 	.word	0x00000000
	.align		4
        /*000c*/ 	.word	0xfffffffe
	.align		4
        /*0010*/ 	.word	0x00000000
	.align		4
        /*0014*/ 	.word	0xfffffffd
	.align		4
        /*0018*/ 	.word	0x00000000
	.align		4
        /*001c*/ 	.word	0xfffffffc


//--------------------- .text._Z6kernelPfS_       --------------------------
	.section	.text._Z6kernelPfS_,"ax",@progbits
	.align	128
        .global         _Z6kernelPfS_
        .type           _Z6kernelPfS_,@function
        .size           _Z6kernelPfS_,(.L_x_1 - _Z6kernelPfS_)
        .other          _Z6kernelPfS_,@"STO_CUDA_ENTRY STV_DEFAULT"
_Z6kernelPfS_:
.text._Z6kernelPfS_:
[----:B------:R-:W-:Y:S01]  /*0000*/  LDC R1, c[0x0][0x37c] ;  /* 0x0000df00ff017b82 */ /* 0x000fe20000000800 */
[----:B------:R-:W0:Y:S07]  /*0010*/  S2R R0, SR_TID.X ;  /* 0x0000000000007919 */ /* 0x000e2e0000002100 */
[----:B------:R-:W0:Y:S01]  /*0020*/  S2UR UR6, SR_CTAID.X ;  /* 0x00000000000679c3 */ /* 0x000e220000002500 */
[----:B------:R-:W1:Y:S07]  /*0030*/  LDCU.64 UR4, c[0x0][0x358] ;  /* 0x00006b00ff0477ac */ /* 0x000e6e0008000a00 */
[----:B------:R-:W0:Y:S08]  /*0040*/  LDC R5, c[0x0][0x360] ;  /* 0x0000d800ff057b82 */ /* 0x000e300000000800 */
[----:B------:R-:W2:Y:S01]  /*0050*/  LDC.64 R2, c[0x0][0x380] ;  /* 0x0000e000ff027b82 */ /* 0x000ea20000000a00 */
[----:B0-----:R-:W-:-:S04]  /*0060*/  IMAD R5, R5, UR6, R0 ;  /* 0x0000000605057c24 */ /* 0x001fc8000f8e0200 */
[----:B--2---:R-:W-:-:S06]  /*0070*/  IMAD.WIDE R2, R5, 0x4, R2 ;  /* 0x0000000405027825 */ /* 0x004fcc00078e0202 */
[----:B-1----:R-:W2:Y:S01]  /*0080*/  LDG.E R3, desc[UR4][R2.64] ;  /* 0x0000000402037981 */ /* 0x002ea2000c1e1900 */
[----:B------:R-:W2:Y:S03]  /*0090*/  LDC.64 R4, c[0x0][0x388] ;  /* 0x0000e200ff047b82 */ /* 0x000ea60000000a00 */
[----:B--2---:R-:W-:Y:S01]  /*00a0*/  REDG.E.ADD.F32.FTZ.RN.STRONG.GPU desc[UR4][R4.64], R3 ;  /* 0x00000003040079a6 */ /* 0x004fe2000c12f304 */
[----:B------:R-:W-:Y:S05]  /*00b0*/  EXIT ;  /* 0x000000000000794d */ /* 0x000fea0003800000 */
.L_x_0:
[----:B------:R-:W-:-:S00]  /*00c0*/  BRA `(.L_x_0) ;  /* 0xfffffffc00fc7947 */ /* 0x000fc0000383ffff */
[----:B------:R-:W-:-:S00]  /*00d0*/  NOP ;  /* 0x0000000000007918 */ /* 0x000fc00000000000 */
        /* <DEDUP_REMOVED lines=10> */
.L_x_1:


//--------------------- .nv.shared.reserved.0     --------------------------
	.section	.nv.shared.reserved.0,"aw",@nobits
	.weak		__nv_reservedSMEM_offset_0_alias
	.size		__nv_reservedSMEM_offset_0_alias, 0, 64
	.other		__nv_reservedSMEM_offset_0_alias,@"STO_CUDA_RESERVED_SHARED STV_DEFAULT"
__nv_reservedSMEM_offset_0_alias:
	.zero		0
	.zero		64


//--------------------- .nv.constant0._Z6kernelPfS_ --------------------------
	.section	.nv.constant0._Z6kernelPfS_,"a",@progbits
	.sectionflags	@""
	.align	4
.nv.constant0._Z6kernelPfS_:
	.zero		912


//--------------------- SYMBOLS --------------------------

	.type		.nv.reservedSmem.offset0,@object
	.size		.nv.reservedSmem.offset0,0x4
